//
// Generated by NVIDIA NVVM Compiler
//
// Compiler Build ID: CL-36424714
// Cuda compilation tools, release 13.0, V13.0.88
// Based on NVVM 20.0.0
//

.version 9.0
.target sm_100
.address_size 64

	// .globl	_Z11gpuRandFuncPfjjj

.visible .entry _Z11gpuRandFuncPfjjj(
	.param .u64 .ptr .align 1 _Z11gpuRandFuncPfjjj_param_0,
	.param .u32 _Z11gpuRandFuncPfjjj_param_1,
	.param .u32 _Z11gpuRandFuncPfjjj_param_2,
	.param .u32 _Z11gpuRandFuncPfjjj_param_3
)
{
	.reg .pred 	%p<2>;
	.reg .b32 	%r<12>;
	.reg .b32 	%f<3>;
	.reg .b64 	%rd<5>;

	ld.param.u64 	%rd1, [_Z11gpuRandFuncPfjjj_param_0];
	ld.param.u32 	%r4, [_Z11gpuRandFuncPfjjj_param_1];
	ld.param.u32 	%r2, [_Z11gpuRandFuncPfjjj_param_2];
	ld.param.u32 	%r3, [_Z11gpuRandFuncPfjjj_param_3];
	mov.u32 	%r5, %ctaid.x;
	mov.u32 	%r6, %ntid.x;
	mov.u32 	%r7, %tid.x;
	mad.lo.s32 	%r1, %r5, %r6, %r7;
	setp.ge.u32 	%p1, %r1, %r4;
	@%p1 bra 	$L__BB0_2;
	cvta.to.global.u64 	%rd2, %rd1;
	xor.b32  	%r8, %r2, %r1;
	mul.lo.s32 	%r9, %r8, -1161462473;
	xor.b32  	%r10, %r9, %r3;
	mul.lo.s32 	%r11, %r10, 620128969;
	cvt.rn.f32.s32 	%f1, %r11;
	mul.f32 	%f2, %f1, 0f30000000;
	mul.wide.u32 	%rd3, %r1, 4;
	add.s64 	%rd4, %rd2, %rd3;
	st.global.f32 	[%rd4], %f2;
$L__BB0_2:
	ret;

}


// ===== COMPILED SASS (sm_100) =====

	.target	sm_100

	.elftype	@"ET_EXEC"


//--------------------- .note.nv.tkinfo           --------------------------
	.section	.note.nv.tkinfo,"",@"SHT_NOTE"
	.sectionflags	@"SHF_NOTE_NV_TKINFO"
	.tkinfo
        /*0018*/ 	.word	0x00000002
        /*0030*/ 	.string	""
        /*0030*/ 	.string	"ptxas"
        /*0030*/ 	.string	"Cuda compilation tools, release 13.0, V13.0.88"
        /*0030*/ 	.string	"Build cuda_13.0.r13.0/compiler.36424714_0"
        /*0030*/ 	.string	"-arch sm_100 -m 64 "



//--------------------- .note.nv.cuinfo           --------------------------
	.section	.note.nv.cuinfo,"",@"SHT_NOTE"
	.sectionflags	@"SHF_NOTE_NV_CUINFO"
        /*0018*/ 	.short	0x0002
        /*001a*/ 	.short	0x0064
        /*001c*/ 	.short	0x0082
	.zero		2


//--------------------- .nv.info                  --------------------------
	.section	.nv.info,"",@"SHT_CUDA_INFO"
	.align	4


	//----- nvinfo : EIATTR_REGCOUNT
	.align		4
        /*0000*/ 	.byte	0x04, 0x2f
        /*0002*/ 	.short	(.L_1 - .L_0)
	.align		4
.L_0:
        /*0004*/ 	.word	index@(_Z11gpuRandFuncPfjjj)
        /*0008*/ 	.word	0x00000008


	//----- nvinfo : EIATTR_FRAME_SIZE
	.align		4
.L_1:
        /*000c*/ 	.byte	0x04, 0x11
        /*000e*/ 	.short	(.L_3 - .L_2)
	.align		4
.L_2:
        /*0010*/ 	.word	index@(_Z11gpuRandFuncPfjjj)
        /*0014*/ 	.word	0x00000000


	//----- nvinfo : EIATTR_MIN_STACK_SIZE
	.align		4
.L_3:
        /*0018*/ 	.byte	0x04, 0x12
        /*001a*/ 	.short	(.L_5 - .L_4)
	.align		4
.L_4:
        /*001c*/ 	.word	index@(_Z11gpuRandFuncPfjjj)
        /*0020*/ 	.word	0x00000000
.L_5:


//--------------------- .nv.compat                --------------------------
	.section	.nv.compat,"",@"SHT_CUDA_COMPAT_INFO"
	.align	4
        /*0000*/ 	.byte	0x02, 0x09, 0x00, 0x00, 0x02, 0x02, 0x01, 0x00, 0x02, 0x05, 0x05, 0x00, 0x03, 0x07, 0x01, 0x01
        /*0010*/ 	.byte	0x02, 0x03, 0x00, 0x00, 0x02, 0x06, 0x01, 0x00, 0x04, 0x0b, 0x08, 0x00, 0x09, 0x00, 0x00, 0x00
        /*0020*/ 	.byte	0x00, 0x00, 0x00, 0x00


//--------------------- .nv.info._Z11gpuRandFuncPfjjj --------------------------
	.section	.nv.info._Z11gpuRandFuncPfjjj,"",@"SHT_CUDA_INFO"
	.sectionflags	@""
	.align	4


	//----- nvinfo : EIATTR_CUDA_API_VERSION
	.align		4
        /*0000*/ 	.byte	0x04, 0x37
        /*0002*/ 	.short	(.L_7 - .L_6)
.L_6:
        /*0004*/ 	.word	0x00000082


	//----- nvinfo : EIATTR_KPARAM_INFO
	.align		4
.L_7:
        /*0008*/ 	.byte	0x04, 0x17
        /*000a*/ 	.short	(.L_9 - .L_8)
.L_8:
        /*000c*/ 	.word	0x00000000
        /*0010*/ 	.short	0x0003
        /*0012*/ 	.short	0x0010
        /*0014*/ 	.byte	0x00, 0xf0, 0x11, 0x00


	//----- nvinfo : EIATTR_KPARAM_INFO
	.align		4
.L_9:
        /*0018*/ 	.byte	0x04, 0x17
        /*001a*/ 	.short	(.L_11 - .L_10)
.L_10:
        /*001c*/ 	.word	0x00000000
        /*0020*/ 	.short	0x0002
        /*0022*/ 	.short	0x000c
        /*0024*/ 	.byte	0x00, 0xf0, 0x11, 0x00


	//----- nvinfo : EIATTR_KPARAM_INFO
	.align		4
.L_11:
        /*0028*/ 	.byte	0x04, 0x17
        /*002a*/ 	.short	(.L_13 - .L_12)
.L_12:
        /*002c*/ 	.word	0x00000000
        /*0030*/ 	.short	0x0001
        /*0032*/ 	.short	0x0008
        /*0034*/ 	.byte	0x00, 0xf0, 0x11, 0x00


	//----- nvinfo : EIATTR_KPARAM_INFO
	.align		4
.L_13:
        /*0038*/ 	.byte	0x04, 0x17
        /*003a*/ 	.short	(.L_15 - .L_14)
.L_14:
        /*003c*/ 	.word	0x00000000
        /*0040*/ 	.short	0x0000
        /*0042*/ 	.short	0x0000
        /*0044*/ 	.byte	0x00, 0xf5, 0x21, 0x00


	//----- nvinfo : EIATTR_SPARSE_MMA_MASK
	.align		4
.L_15:
        /*0048*/ 	.byte	0x03, 0x50
        /*004a*/ 	.short	0x0000


	//----- nvinfo : EIATTR_MAXREG_COUNT
	.align		4
        /*004c*/ 	.byte	0x03, 0x1b
        /*004e*/ 	.short	0x00ff


	//----- nvinfo : EIATTR_MERCURY_ISA_VERSION
	.align		4
        /*0050*/ 	.byte	0x03, 0x5f
        /*0052*/ 	.short	0x0101


	//----- nvinfo : EIATTR_VRC_CTA_INIT_COUNT
	.align		4
        /*0054*/ 	.byte	0x02, 0x4a
	.zero		1
	.zero		1


	//----- nvinfo : EIATTR_EXIT_INSTR_OFFSETS
	.align		4
        /*0058*/ 	.byte	0x04, 0x1c
        /*005a*/ 	.short	(.L_17 - .L_16)


	//   ....[0]....
.L_16:
        /*005c*/ 	.word	0x00000070


	//   ....[1]....
        /*0060*/ 	.word	0x00000140


	//----- nvinfo : EIATTR_CBANK_PARAM_SIZE
	.align		4
.L_17:
        /*0064*/ 	.byte	0x03, 0x19
        /*0066*/ 	.short	0x0014


	//----- nvinfo : EIATTR_PARAM_CBANK
	.align		4
        /*0068*/ 	.byte	0x04, 0x0a
        /*006a*/ 	.short	(.L_19 - .L_18)
	.align		4
.L_18:
        /*006c*/ 	.word	index@(.nv.constant0._Z11gpuRandFuncPfjjj)
        /*0070*/ 	.short	0x0380
        /*0072*/ 	.short	0x0014


	//----- nvinfo : EIATTR_SW_WAR
	.align		4
.L_19:
        /*0074*/ 	.byte	0x04, 0x36
        /*0076*/ 	.short	(.L_21 - .L_20)
.L_20:
        /*0078*/ 	.word	0x00000008
.L_21:


//--------------------- .nv.callgraph             --------------------------
	.section	.nv.callgraph,"",@"SHT_CUDA_CALLGRAPH"
	.align	4
	.sectionentsize	8
	.align		4
        /*0000*/ 	.word	0x00000000
	.align		4
        /*0004*/ 	.word	0xffffffff
	.align		4
        /*0008*/ 	.word	0x00000000
	.align		4
        /*000c*/ 	.word	0xfffffffe
	.align		4
        /*0010*/ 	.word	0x00000000
	.align		4
        /*0014*/ 	.word	0xfffffffd
	.align		4
        /*0018*/ 	.word	0x00000000
	.align		4
        /*001c*/ 	.word	0xfffffffc


//--------------------- .text._Z11gpuRandFuncPfjjj --------------------------
	.section	.text._Z11gpuRandFuncPfjjj,"ax",@progbits
	.align	128
        .global         _Z11gpuRandFuncPfjjj
        .type           _Z11gpuRandFuncPfjjj,@function
        .size           _Z11gpuRandFuncPfjjj,(.L_x_1 - _Z11gpuRandFuncPfjjj)
        .other          _Z11gpuRandFuncPfjjj,@"STO_CUDA_ENTRY STV_DEFAULT"
_Z11gpuRandFuncPfjjj:
.text._Z11gpuRandFuncPfjjj:
[----:B------:R-:W-:Y:S01]  /*0000*/  LDC R1, c[0x0][0x37c] ;  /* 0x0000df00ff017b82 */ /* 0x000fe20000000800 */
[----:B------:R-:W0:Y:S07]  /*0010*/  S2R R0, SR_TID.X ;  /* 0x0000000000007919 */ /* 0x000e2e0000002100 */
[----:B------:R-:W0:Y:S01]  /*0020*/  S2UR UR4, SR_CTAID.X ;  /* 0x00000000000479c3 */ /* 0x000e220000002500 */
[----:B------:R-:W1:Y:S07]  /*0030*/  LDCU UR5, c[0x0][0x388] ;  /* 0x00007100ff0577ac */ /* 0x000e6e0008000800 */
[----:B------:R-:W0:Y:S02]  /*0040*/  LDC R5, c[0x0][0x360] ;  /* 0x0000d800ff057b82 */ /* 0x000e240000000800 */
[----:B0-----:R-:W-:-:S05]  /*0050*/  IMAD R5, R5, UR4, R0 ;  /* 0x0000000405057c24 */ /* 0x001fca000f8e0200 */
[----:B-1----:R-:W-:-:S13]  /*0060*/  ISETP.GE.U32.AND P0, PT, R5, UR5, PT ;  /* 0x0000000505007c0c */ /* 0x002fda000bf06070 */
[----:B------:R-:W-:Y:S05]  /*0070*/  @P0 EXIT ;  /* 0x000000000000094d */ /* 0x000fea0003800000 */
[----:B------:R-:W0:Y:S01]  /*0080*/  LDCU UR4, c[0x0][0x38c] ;  /* 0x00007180ff0477ac */ /* 0x000e220008000800 */
[----:B------:R-:W1:Y:S01]  /*0090*/  LDC.64 R2, c[0x0][0x380] ;  /* 0x0000e000ff027b82 */ /* 0x000e620000000a00 */
[----:B------:R-:W2:Y:S01]  /*00a0*/  LDCU UR5, c[0x0][0x390] ;  /* 0x00007200ff0577ac */ /* 0x000ea20008000800 */
[----:B0-----:R-:W-:-:S05]  /*00b0*/  LOP3.LUT R0, R5, UR4, RZ, 0x3c, !PT ;  /* 0x0000000405007c12 */ /* 0x001fca000f8e3cff */
[----:B------:R-:W-:Y:S02]  /*00c0*/  IMAD R0, R0, -0x453a82c9, RZ ;  /* 0xbac57d3700007824 */ /* 0x000fe400078e02ff */
[----:B-1----:R-:W-:-:S03]  /*00d0*/  IMAD.WIDE.U32 R2, R5, 0x4, R2 ;  /* 0x0000000405027825 */ /* 0x002fc600078e0002 */
[----:B--2---:R-:W-:Y:S01]  /*00e0*/  LOP3.LUT R0, R0, UR5, RZ, 0x3c, !PT ;  /* 0x0000000500007c12 */ /* 0x004fe2000f8e3cff */
[----:B------:R-:W0:Y:S04]  /*00f0*/  LDCU.64 UR4, c[0x0][0x358] ;  /* 0x00006b00ff0477ac */ /* 0x000e280008000a00 */
[----:B------:R-:W-:-:S05]  /*0100*/  IMAD R0, R0, 0x24f66ac9, RZ ;  /* 0x24f66ac900007824 */ /* 0x000fca00078e02ff */
[----:B------:R-:W-:-:S05]  /*0110*/  I2FP.F32.S32 R0, R0 ;  /* 0x0000000000007245 */ /* 0x000fca0000201400 */
[----:B------:R-:W-:-:S05]  /*0120*/  FMUL R5, R0, 4.6566128730773925781e-10 ;  /* 0x3000000000057820 */ /* 0x000fca0000400000 */
[----:B0-----:R-:W-:Y:S01]  /*0130*/  STG.E desc[UR4][R2.64], R5 ;  /* 0x0000000502007986 */ /* 0x001fe2000c101904 */
[----:B------:R-:W-:Y:S05]  /*0140*/  EXIT ;  /* 0x000000000000794d */ /* 0x000fea0003800000 */
.L_x_0:
[----:B------:R-:W-:-:S00]  /*0150*/  BRA `(.L_x_0) ;  /* 0xfffffffc00fc7947 */ /* 0x000fc0000383ffff */
[----:B------:R-:W-:-:S00]  /*0160*/  NOP ;  /* 0x0000000000007918 */ /* 0x000fc00000000000 */
        /* <DEDUP_REMOVED lines=9> */
.L_x_1:


//--------------------- .nv.shared.reserved.0     --------------------------
	.section	.nv.shared.reserved.0,"aw",@nobits
	.weak		__nv_reservedSMEM_offset_0_alias
	.size		__nv_reservedSMEM_offset_0_alias, 0, 64
	.other		__nv_reservedSMEM_offset_0_alias,@"STO_CUDA_RESERVED_SHARED STV_DEFAULT"
__nv_reservedSMEM_offset_0_alias:
	.zero		0
	.zero		64


//--------------------- .nv.constant0._Z11gpuRandFuncPfjjj --------------------------
	.section	.nv.constant0._Z11gpuRandFuncPfjjj,"a",@progbits
	.sectionflags	@""
	.align	4
.nv.constant0._Z11gpuRandFuncPfjjj:
	.zero		916


//--------------------- SYMBOLS --------------------------

	.type		.nv.reservedSmem.offset0,@object
	.size		.nv.reservedSmem.offset0,0x4
